//
// Generated by NVIDIA NVVM Compiler
//
// Compiler Build ID: CL-36424714
// Cuda compilation tools, release 13.0, V13.0.88
// Based on NVVM 20.0.0
//

.version 9.0
.target sm_100
.address_size 64

	// .globl	_Z9factorialv
.extern .func  (.param .b32 func_retval0) vprintf
(
	.param .b64 vprintf_param_0,
	.param .b64 vprintf_param_1
)
;
.global .align 1 .b8 $str[8] = {37, 100, 33, 61, 37, 100, 10};

.visible .entry _Z9factorialv()
{
	.local .align 8 .b8 	__local_depot0[8];
	.reg .b64 	%SP;
	.reg .b64 	%SPL;
	.reg .pred 	%p<6>;
	.reg .b32 	%r<46>;
	.reg .b64 	%rd<5>;

	mov.u64 	%SPL, __local_depot0;
	cvta.local.u64 	%SP, %SPL;
	mov.u32 	%r1, %tid.x;
	add.s32 	%r2, %r1, 1;
	setp.eq.s32 	%p1, %r1, 0;
	mov.b32 	%r45, 1;
	@%p1 bra 	$L__BB0_8;
	and.b32  	%r3, %r1, 3;
	setp.lt.u32 	%p2, %r1, 4;
	mov.b32 	%r45, 1;
	mov.u32 	%r43, %r2;
	@%p2 bra 	$L__BB0_5;
	add.s32 	%r37, %r1, -2;
	and.b32  	%r28, %r1, 1020;
	neg.s32 	%r36, %r28;
	mov.b32 	%r45, 1;
$L__BB0_3:
	add.s32 	%r29, %r37, 3;
	mul.lo.s32 	%r30, %r29, %r45;
	add.s32 	%r31, %r37, 2;
	mul.lo.s32 	%r32, %r31, %r30;
	mad.lo.s32 	%r33, %r32, %r37, %r32;
	mul.lo.s32 	%r45, %r37, %r33;
	add.s32 	%r37, %r37, -4;
	add.s32 	%r36, %r36, 4;
	setp.ne.s32 	%p3, %r36, 0;
	@%p3 bra 	$L__BB0_3;
	add.s32 	%r43, %r37, 3;
$L__BB0_5:
	setp.eq.s32 	%p4, %r3, 0;
	@%p4 bra 	$L__BB0_8;
	neg.s32 	%r42, %r3;
$L__BB0_7:
	.pragma "nounroll";
	mul.lo.s32 	%r45, %r43, %r45;
	add.s32 	%r43, %r43, -1;
	add.s32 	%r42, %r42, 1;
	setp.ne.s32 	%p5, %r42, 0;
	@%p5 bra 	$L__BB0_7;
$L__BB0_8:
	add.u64 	%rd1, %SP, 0;
	add.u64 	%rd2, %SPL, 0;
	st.local.v2.u32 	[%rd2], {%r2, %r45};
	mov.u64 	%rd3, $str;
	cvta.global.u64 	%rd4, %rd3;
	{ // callseq 0, 0
	.param .b64 param0;
	st.param.b64 	[param0], %rd4;
	.param .b64 param1;
	st.param.b64 	[param1], %rd1;
	.param .b32 retval0;
	call.uni (retval0), 
	vprintf, 
	(
	param0, 
	param1
	);
	ld.param.b32 	%r34, [retval0];
	} // callseq 0
	ret;

}


// ===== COMPILED SASS (sm_100) =====

	.target	sm_100

	.elftype	@"ET_EXEC"


//--------------------- .note.nv.tkinfo           --------------------------
	.section	.note.nv.tkinfo,"",@"SHT_NOTE"
	.sectionflags	@"SHF_NOTE_NV_TKINFO"
	.tkinfo
        /*0018*/ 	.word	0x00000002
        /*0030*/ 	.string	""
        /*0030*/ 	.string	"ptxas"
        /*0030*/ 	.string	"Cuda compilation tools, release 13.0, V13.0.88"
        /*0030*/ 	.string	"Build cuda_13.0.r13.0/compiler.36424714_0"
        /*0030*/ 	.string	"-arch sm_100 -m 64 "



//--------------------- .note.nv.cuinfo           --------------------------
	.section	.note.nv.cuinfo,"",@"SHT_NOTE"
	.sectionflags	@"SHF_NOTE_NV_CUINFO"
        /*0018*/ 	.short	0x0002
        /*001a*/ 	.short	0x0064
        /*001c*/ 	.short	0x0082
	.zero		2


//--------------------- .nv.info                  --------------------------
	.section	.nv.info,"",@"SHT_CUDA_INFO"
	.align	4


	//----- nvinfo : EIATTR_REGCOUNT
	.align		4
        /*0000*/ 	.byte	0x04, 0x2f
        /*0002*/ 	.short	(.L_2 - .L_1)
	.align		4
.L_1:
        /*0004*/ 	.word	index@(_Z9factorialv)
        /*0008*/ 	.word	0x00000018


	//----- nvinfo : EIATTR_FRAME_SIZE
	.align		4
.L_2:
        /*000c*/ 	.byte	0x04, 0x11
        /*000e*/ 	.short	(.L_4 - .L_3)
	.align		4
.L_3:
        /*0010*/ 	.word	index@(_Z9factorialv)
        /*0014*/ 	.word	0x00000008


	//----- nvinfo : EIATTR_MIN_STACK_SIZE
	.align		4
.L_4:
        /*0018*/ 	.byte	0x04, 0x12
        /*001a*/ 	.short	(.L_6 - .L_5)
	.align		4
.L_5:
        /*001c*/ 	.word	index@(_Z9factorialv)
        /*0020*/ 	.word	0x00000008
.L_6:


//--------------------- .nv.compat                --------------------------
	.section	.nv.compat,"",@"SHT_CUDA_COMPAT_INFO"
	.align	4
        /*0000*/ 	.byte	0x02, 0x09, 0x00, 0x00, 0x02, 0x02, 0x01, 0x00, 0x02, 0x05, 0x05, 0x00, 0x03, 0x07, 0x01, 0x01
        /*0010*/ 	.byte	0x02, 0x03, 0x00, 0x00, 0x02, 0x06, 0x01, 0x00, 0x04, 0x0b, 0x08, 0x00, 0x09, 0x00, 0x00, 0x00
        /*0020*/ 	.byte	0x00, 0x00, 0x00, 0x00


//--------------------- .nv.info._Z9factorialv    --------------------------
	.section	.nv.info._Z9factorialv,"",@"SHT_CUDA_INFO"
	.sectionflags	@""
	.align	4


	//----- nvinfo : EIATTR_CUDA_API_VERSION
	.align		4
        /*0000*/ 	.byte	0x04, 0x37
        /*0002*/ 	.short	(.L_8 - .L_7)
.L_7:
        /*0004*/ 	.word	0x00000082


	//----- nvinfo : EIATTR_SPARSE_MMA_MASK
	.align		4
.L_8:
        /*0008*/ 	.byte	0x03, 0x50
        /*000a*/ 	.short	0x0000


	//----- nvinfo : EIATTR_MAXREG_COUNT
	.align		4
        /*000c*/ 	.byte	0x03, 0x1b
        /*000e*/ 	.short	0x00ff


	//----- nvinfo : EIATTR_EXTERNS
	.align		4
        /*0010*/ 	.byte	0x04, 0x0f
        /*0012*/ 	.short	(.L_10 - .L_9)


	//   ....[0]....
	.align		4
.L_9:
        /*0014*/ 	.word	index@(vprintf)


	//----- nvinfo : EIATTR_MERCURY_ISA_VERSION
	.align		4
.L_10:
        /*0018*/ 	.byte	0x03, 0x5f
        /*001a*/ 	.short	0x0101


	//----- nvinfo : EIATTR_VRC_CTA_INIT_COUNT
	.align		4
        /*001c*/ 	.byte	0x02, 0x4a
	.zero		1
	.zero		1


	//----- nvinfo : EIATTR_SYSCALL_OFFSETS
	.align		4
        /*0020*/ 	.byte	0x04, 0x46
        /*0022*/ 	.short	(.L_12 - .L_11)


	//   ....[0]....
.L_11:
        /*0024*/ 	.word	0x00000730


	//----- nvinfo : EIATTR_EXIT_INSTR_OFFSETS
	.align		4
.L_12:
        /*0028*/ 	.byte	0x04, 0x1c
        /*002a*/ 	.short	(.L_14 - .L_13)


	//   ....[0]....
.L_13:
        /*002c*/ 	.word	0x00000740


	//----- nvinfo : EIATTR_CRS_STACK_SIZE
	.align		4
.L_14:
        /*0030*/ 	.byte	0x04, 0x1e
        /*0032*/ 	.short	(.L_16 - .L_15)
.L_15:
        /*0034*/ 	.word	0x00000000


	//----- nvinfo : EIATTR_SW_WAR
	.align		4
.L_16:
        /*0038*/ 	.byte	0x04, 0x36
        /*003a*/ 	.short	(.L_18 - .L_17)
.L_17:
        /*003c*/ 	.word	0x00000008
.L_18:


//--------------------- .nv.callgraph             --------------------------
	.section	.nv.callgraph,"",@"SHT_CUDA_CALLGRAPH"
	.align	4
	.sectionentsize	8
	.align		4
        /*0000*/ 	.word	0x00000000
	.align		4
        /*0004*/ 	.word	0xffffffff
	.align		4
        /*0008*/ 	.word	index@(_Z9factorialv)
	.align		4
        /*000c*/ 	.word	index@(vprintf)
	.align		4
        /*0010*/ 	.word	0x00000000
	.align		4
        /*0014*/ 	.word	0xfffffffe
	.align		4
        /*0018*/ 	.word	0x00000000
	.align		4
        /*001c*/ 	.word	0xfffffffd
	.align		4
        /*0020*/ 	.word	0x00000000
	.align		4
        /*0024*/ 	.word	0xfffffffc


//--------------------- .nv.constant4             --------------------------
	.section	.nv.constant4,"a",@progbits
	.align	8
	.align		8
.nv.constant4:
        /*0000*/ 	.dword	vprintf
	.align		8
        /*0008*/ 	.dword	$str


//--------------------- .text._Z9factorialv       --------------------------
	.section	.text._Z9factorialv,"ax",@progbits
	.align	128
        .global         _Z9factorialv
        .type           _Z9factorialv,@function
        .size           _Z9factorialv,(.L_x_15 - _Z9factorialv)
        .other          _Z9factorialv,@"STO_CUDA_ENTRY STV_DEFAULT"
_Z9factorialv:
.text._Z9factorialv:
[----:B------:R-:W0:Y:S01]  /*0000*/  LDC R1, c[0x0][0x37c] ;  /* 0x0000df00ff017b82 */ /* 0x000e220000000800 */
[----:B------:R-:W1:Y:S01]  /*0010*/  S2R R5, SR_TID.X ;  /* 0x0000000000057919 */ /* 0x000e620000002100 */
[----:B------:R-:W2:Y:S01]  /*0020*/  LDCU UR4, c[0x0][0x2f8] ;  /* 0x00005f00ff0477ac */ /* 0x000ea20008000800 */
[----:B0-----:R-:W-:Y:S01]  /*0030*/  IADD3 R1, PT, PT, R1, -0x8, RZ ;  /* 0xfffffff801017810 */ /* 0x001fe20007ffe0ff */
[----:B------:R-:W-:Y:S01]  /*0040*/  BSSY.RECONVERGENT B2, `(.L_x_0) ;  /* 0x0000067000027945 */ /* 0x000fe20003800200 */
[----:B------:R-:W-:Y:S01]  /*0050*/  IMAD.MOV.U32 R3, RZ, RZ, 0x1 ;  /* 0x00000001ff037424 */ /* 0x000fe200078e00ff */
[----:B------:R-:W0:Y:S01]  /*0060*/  LDCU UR5, c[0x0][0x2fc] ;  /* 0x00005f80ff0577ac */ /* 0x000e220008000800 */
[----:B--2---:R-:W-:-:S05]  /*0070*/  IADD3 R6, P1, PT, R1, UR4, RZ ;  /* 0x0000000401067c10 */ /* 0x004fca000ff3e0ff */
[----:B0-----:R-:W-:Y:S01]  /*0080*/  IMAD.X R7, RZ, RZ, UR5, P1 ;  /* 0x00000005ff077e24 */ /* 0x001fe200088e06ff */
[C---:B-1----:R-:W-:Y:S02]  /*0090*/  ISETP.NE.AND P0, PT, R5.reuse, RZ, PT ;  /* 0x000000ff0500720c */ /* 0x042fe40003f05270 */
[----:B------:R-:W-:-:S11]  /*00a0*/  IADD3 R2, PT, PT, R5, 0x1, RZ ;  /* 0x0000000105027810 */ /* 0x000fd60007ffe0ff */
[----:B------:R-:W-:Y:S05]  /*00b0*/  @!P0 BRA `(.L_x_1) ;  /* 0x00000004007c8947 */ /* 0x000fea0003800000 */
[C---:B------:R-:W-:Y:S01]  /*00c0*/  ISETP.GE.U32.AND P0, PT, R5.reuse, 0x4, PT ;  /* 0x000000040500780c */ /* 0x040fe20003f06070 */
[----:B------:R-:W-:Y:S01]  /*00d0*/  BSSY.RECONVERGENT B1, `(.L_x_2) ;  /* 0x0000055000017945 */ /* 0x000fe20003800200 */
[----:B------:R-:W-:Y:S01]  /*00e0*/  LOP3.LUT R0, R5, 0x3, RZ, 0xc0, !PT ;  /* 0x0000000305007812 */ /* 0x000fe200078ec0ff */
[----:B------:R-:W-:Y:S01]  /*00f0*/  IMAD.MOV.U32 R3, RZ, RZ, 0x1 ;  /* 0x00000001ff037424 */ /* 0x000fe200078e00ff */
[----:B------:R-:W-:-:S09]  /*0100*/  MOV R4, R2 ;  /* 0x0000000200047202 */ /* 0x000fd20000000f00 */
[----:B------:R-:W-:Y:S05]  /*0110*/  @!P0 BRA `(.L_x_3) ;  /* 0x0000000400408947 */ /* 0x000fea0003800000 */
[C---:B------:R-:W-:Y:S01]  /*0120*/  LOP3.LUT R4, R5.reuse, 0x3fc, RZ, 0xc0, !PT ;  /* 0x000003fc05047812 */ /* 0x040fe200078ec0ff */
[----:B------:R-:W-:Y:S01]  /*0130*/  BSSY.RECONVERGENT B0, `(.L_x_4) ;  /* 0x000004d000007945 */ /* 0x000fe20003800200 */
[----:B------:R-:W-:Y:S02]  /*0140*/  HFMA2 R3, -RZ, RZ, 0, 5.9604644775390625e-08 ;  /* 0x00000001ff037431 */ /* 0x000fe400000001ff */
[----:B------:R-:W-:Y:S01]  /*0150*/  VIADD R5, R5, 0xfffffffe ;  /* 0xfffffffe05057836 */ /* 0x000fe20000000000 */
[----:B------:R-:W-:-:S04]  /*0160*/  IADD3 R4, PT, PT, -R4, RZ, RZ ;  /* 0x000000ff04047210 */ /* 0x000fc80007ffe1ff */
[----:B------:R-:W-:-:S13]  /*0170*/  ISETP.GE.AND P0, PT, R4, RZ, PT ;  /* 0x000000ff0400720c */ /* 0x000fda0003f06270 */
[----:B------:R-:W-:Y:S05]  /*0180*/  @P0 BRA `(.L_x_5) ;  /* 0x0000000000f40947 */ /* 0x000fea0003800000 */
[----:B------:R-:W-:Y:S01]  /*0190*/  IMAD.MOV R8, RZ, RZ, -R4 ;  /* 0x000000ffff087224 */ /* 0x000fe200078e0a04 */
[----:B------:R-:W-:Y:S01]  /*01a0*/  BSSY.RECONVERGENT B3, `(.L_x_6) ;  /* 0x0000024000037945 */ /* 0x000fe20003800200 */
[----:B------:R-:W-:-:S03]  /*01b0*/  PLOP3.LUT P0, PT, PT, PT, PT, 0x80, 0x8 ;  /* 0x000000000008781c */ /* 0x000fc60003f0f070 */
[----:B------:R-:W-:-:S13]  /*01c0*/  ISETP.GT.AND P1, PT, R8, 0xc, PT ;  /* 0x0000000c0800780c */ /* 0x000fda0003f24270 */
[----:B------:R-:W-:Y:S05]  /*01d0*/  @!P1 BRA `(.L_x_7) ;  /* 0x0000000000809947 */ /* 0x000fea0003800000 */
[----:B------:R-:W-:-:S13]  /*01e0*/  PLOP3.LUT P0, PT, PT, PT, PT, 0x8, 0x80 ;  /* 0x000000000080781c */ /* 0x000fda0003f0e170 */
.L_x_8:
[C---:B------:R-:W-:Y:S01]  /*01f0*/  IADD3 R8, PT, PT, R5.reuse, 0x3, RZ ;  /* 0x0000000305087810 */ /* 0x040fe20007ffe0ff */
[C---:B------:R-:W-:Y:S01]  /*0200*/  VIADD R9, R5.reuse, 0x2 ;  /* 0x0000000205097836 */ /* 0x040fe20000000000 */
[C---:B------:R-:W-:Y:S01]  /*0210*/  IADD3 R11, PT, PT, R5.reuse, -0x6, RZ ;  /* 0xfffffffa050b7810 */ /* 0x040fe20007ffe0ff */
[----:B------:R-:W-:Y:S02]  /*0220*/  VIADD R4, R4, 0x10 ;  /* 0x0000001004047836 */ /* 0x000fe40000000000 */
[----:B------:R-:W-:Y:S01]  /*0230*/  IMAD R8, R8, R3, RZ ;  /* 0x0000000308087224 */ /* 0x000fe200078e02ff */
[C---:B------:R-:W-:Y:S02]  /*0240*/  IADD3 R3, PT, PT, R5.reuse, -0x1, RZ ;  /* 0xffffffff05037810 */ /* 0x040fe40007ffe0ff */
[----:B------:R-:W-:Y:S01]  /*0250*/  ISETP.GE.AND P1, PT, R4, -0xc, PT ;  /* 0xfffffff40400780c */ /* 0x000fe20003f26270 */
[----:B------:R-:W-:Y:S01]  /*0260*/  IMAD R8, R8, R9, RZ ;  /* 0x0000000908087224 */ /* 0x000fe200078e02ff */
[----:B------:R-:W-:-:S03]  /*0270*/  IADD3 R9, PT, PT, R5, -0x2, RZ ;  /* 0xfffffffe05097810 */ /* 0x000fc60007ffe0ff */
[----:B------:R-:W-:-:S04]  /*0280*/  IMAD R8, R8, R5, R8 ;  /* 0x0000000508087224 */ /* 0x000fc800078e0208 */
[----:B------:R-:W-:-:S04]  /*0290*/  IMAD R8, R8, R5, RZ ;  /* 0x0000000508087224 */ /* 0x000fc800078e02ff */
[----:B------:R-:W-:Y:S02]  /*02a0*/  IMAD R8, R8, R3, RZ ;  /* 0x0000000308087224 */ /* 0x000fe400078e02ff */
[C---:B------:R-:W-:Y:S02]  /*02b0*/  VIADD R3, R5.reuse, 0xfffffffc ;  /* 0xfffffffc05037836 */ /* 0x040fe40000000000 */
[----:B------:R-:W-:Y:S01]  /*02c0*/  IMAD R8, R8, R9, RZ ;  /* 0x0000000908087224 */ /* 0x000fe200078e02ff */
[----:B------:R-:W-:-:S03]  /*02d0*/  IADD3 R9, PT, PT, R5, -0x5, RZ ;  /* 0xfffffffb05097810 */ /* 0x000fc60007ffe0ff */
[----:B------:R-:W-:-:S04]  /*02e0*/  IMAD R8, R3, R8, R8 ;  /* 0x0000000803087224 */ /* 0x000fc800078e0208 */
[----:B------:R-:W-:Y:S02]  /*02f0*/  IMAD R8, R3, R8, RZ ;  /* 0x0000000803087224 */ /* 0x000fe400078e02ff */
[C---:B------:R-:W-:Y:S02]  /*0300*/  VIADD R3, R5.reuse, 0xfffffff8 ;  /* 0xfffffff805037836 */ /* 0x040fe40000000000 */
[----:B------:R-:W-:Y:S01]  /*0310*/  IMAD R8, R8, R9, RZ ;  /* 0x0000000908087224 */ /* 0x000fe200078e02ff */
[----:B------:R-:W-:-:S03]  /*0320*/  IADD3 R9, PT, PT, R5, -0x9, RZ ;  /* 0xfffffff705097810 */ /* 0x000fc60007ffe0ff */
[----:B------:R-:W-:Y:S01]  /*0330*/  IMAD R8, R8, R11, RZ ;  /* 0x0000000b08087224 */ /* 0x000fe200078e02ff */
[----:B------:R-:W-:-:S03]  /*0340*/  IADD3 R11, PT, PT, R5, -0xa, RZ ;  /* 0xfffffff6050b7810 */ /* 0x000fc60007ffe0ff */
[----:B------:R-:W-:-:S04]  /*0350*/  IMAD R8, R3, R8, R8 ;  /* 0x0000000803087224 */ /* 0x000fc800078e0208 */
[----:B------:R-:W-:Y:S01]  /*0360*/  IMAD R8, R3, R8, RZ ;  /* 0x0000000803087224 */ /* 0x000fe200078e02ff */
[C---:B------:R-:W-:Y:S02]  /*0370*/  IADD3 R3, PT, PT, R5.reuse, -0xc, RZ ;  /* 0xfffffff405037810 */ /* 0x040fe40007ffe0ff */
[----:B------:R-:W-:Y:S01]  /*0380*/  IADD3 R5, PT, PT, R5, -0x10, RZ ;  /* 0xfffffff005057810 */ /* 0x000fe20007ffe0ff */
[----:B------:R-:W-:-:S04]  /*0390*/  IMAD R8, R8, R9, RZ ;  /* 0x0000000908087224 */ /* 0x000fc800078e02ff */
[----:B------:R-:W-:-:S04]  /*03a0*/  IMAD R8, R8, R11, RZ ;  /* 0x0000000b08087224 */ /* 0x000fc800078e02ff */
[----:B------:R-:W-:-:S04]  /*03b0*/  IMAD R8, R3, R8, R8 ;  /* 0x0000000803087224 */ /* 0x000fc800078e0208 */
[----:B------:R-:W-:Y:S01]  /*03c0*/  IMAD R3, R3, R8, RZ ;  /* 0x0000000803037224 */ /* 0x000fe200078e02ff */
[----:B------:R-:W-:Y:S06]  /*03d0*/  @!P1 BRA `(.L_x_8) ;  /* 0xfffffffc00849947 */ /* 0x000fec000383ffff */
.L_x_7:
[----:B------:R-:W-:Y:S05]  /*03e0*/  BSYNC.RECONVERGENT B3 ;  /* 0x0000000000037941 */ /* 0x000fea0003800200 */
.L_x_6:
[----:B------:R-:W-:Y:S01]  /*03f0*/  IMAD.MOV R8, RZ, RZ, -R4 ;  /* 0x000000ffff087224 */ /* 0x000fe200078e0a04 */
[----:B------:R-:W-:Y:S04]  /*0400*/  BSSY.RECONVERGENT B3, `(.L_x_9) ;  /* 0x0000013000037945 */ /* 0x000fe80003800200 */
[----:B------:R-:W-:-:S13]  /*0410*/  ISETP.GT.AND P1, PT, R8, 0x4, PT ;  /* 0x000000040800780c */ /* 0x000fda0003f24270 */
[----:B------:R-:W-:Y:S05]  /*0420*/  @!P1 BRA `(.L_x_10) ;  /* 0x0000000000409947 */ /* 0x000fea0003800000 */
[C---:B------:R-:W-:Y:S01]  /*0430*/  IADD3 R8, PT, PT, R5.reuse, 0x3, RZ ;  /* 0x0000000305087810 */ /* 0x040fe20007ffe0ff */
[----:B------:R-:W-:Y:S01]  /*0440*/  VIADD R4, R4, 0x8 ;  /* 0x0000000804047836 */ /* 0x000fe20000000000 */
[----:B------:R-:W-:Y:S02]  /*0450*/  IADD3 R9, PT, PT, R5, 0x2, RZ ;  /* 0x0000000205097810 */ /* 0x000fe40007ffe0ff */
[----:B------:R-:W-:Y:S01]  /*0460*/  PLOP3.LUT P0, PT, PT, PT, PT, 0x8, 0x80 ;  /* 0x000000000080781c */ /* 0x000fe20003f0e170 */
[----:B------:R-:W-:Y:S02]  /*0470*/  IMAD R8, R3, R8, RZ ;  /* 0x0000000803087224 */ /* 0x000fe400078e02ff */
[C---:B------:R-:W-:Y:S02]  /*0480*/  VIADD R3, R5.reuse, 0xffffffff ;  /* 0xffffffff05037836 */ /* 0x040fe40000000000 */
[----:B------:R-:W-:Y:S01]  /*0490*/  IMAD R8, R8, R9, RZ ;  /* 0x0000000908087224 */ /* 0x000fe200078e02ff */
[----:B------:R-:W-:-:S03]  /*04a0*/  IADD3 R9, PT, PT, R5, -0x2, RZ ;  /* 0xfffffffe05097810 */ /* 0x000fc60007ffe0ff */
[----:B------:R-:W-:-:S04]  /*04b0*/  IMAD R8, R5, R8, R8 ;  /* 0x0000000805087224 */ /* 0x000fc800078e0208 */
[----:B------:R-:W-:-:S04]  /*04c0*/  IMAD R8, R5, R8, RZ ;  /* 0x0000000805087224 */ /* 0x000fc800078e02ff */
[----:B------:R-:W-:Y:S01]  /*04d0*/  IMAD R8, R8, R3, RZ ;  /* 0x0000000308087224 */ /* 0x000fe200078e02ff */
[C---:B------:R-:W-:Y:S02]  /*04e0*/  IADD3 R3, PT, PT, R5.reuse, -0x4, RZ ;  /* 0xfffffffc05037810 */ /* 0x040fe40007ffe0ff */
[----:B------:R-:W-:Y:S01]  /*04f0*/  IADD3 R5, PT, PT, R5, -0x8, RZ ;  /* 0xfffffff805057810 */ /* 0x000fe20007ffe0ff */
[----:B------:R-:W-:-:S04]  /*0500*/  IMAD R8, R8, R9, RZ ;  /* 0x0000000908087224 */ /* 0x000fc800078e02ff */
[----:B------:R-:W-:-:S04]  /*0510*/  IMAD R8, R3, R8, R8 ;  /* 0x0000000803087224 */ /* 0x000fc800078e0208 */
[----:B------:R-:W-:-:S07]  /*0520*/  IMAD R3, R3, R8, RZ ;  /* 0x0000000803037224 */ /* 0x000fce00078e02ff */
.L_x_10:
[----:B------:R-:W-:Y:S05]  /*0530*/  BSYNC.RECONVERGENT B3 ;  /* 0x0000000000037941 */ /* 0x000fea0003800200 */
.L_x_9:
[----:B------:R-:W-:-:S13]  /*0540*/  ISETP.NE.OR P0, PT, R4, RZ, P0 ;  /* 0x000000ff0400720c */ /* 0x000fda0000705670 */
[----:B------:R-:W-:Y:S05]  /*0550*/  @!P0 BRA `(.L_x_11) ;  /* 0x0000000000288947 */ /* 0x000fea0003800000 */
.L_x_5:
[----:B------:R-:W-:Y:S01]  /*0560*/  IADD3 R4, PT, PT, R4, 0x4, RZ ;  /* 0x0000000404047810 */ /* 0x000fe20007ffe0ff */
[C---:B------:R-:W-:Y:S01]  /*0570*/  VIADD R9, R5.reuse, 0x2 ;  /* 0x0000000205097836 */ /* 0x040fe20000000000 */
[----:B------:R-:W-:Y:S02]  /*0580*/  IADD3 R8, PT, PT, R5, 0x3, RZ ;  /* 0x0000000305087810 */ /* 0x000fe40007ffe0ff */
[----:B------:R-:W-:-:S03]  /*0590*/  ISETP.NE.AND P0, PT, R4, RZ, PT ;  /* 0x000000ff0400720c */ /* 0x000fc60003f05270 */
[----:B------:R-:W-:-:S04]  /*05a0*/  IMAD R8, R8, R3, RZ ;  /* 0x0000000308087224 */ /* 0x000fc800078e02ff */
[----:B------:R-:W-:-:S04]  /*05b0*/  IMAD R8, R8, R9, RZ ;  /* 0x0000000908087224 */ /* 0x000fc800078e02ff */
[----:B------:R-:W-:-:S04]  /*05c0*/  IMAD R8, R8, R5, R8 ;  /* 0x0000000508087224 */ /* 0x000fc800078e0208 */
[----:B------:R-:W-:Y:S01]  /*05d0*/  IMAD R3, R8, R5, RZ ;  /* 0x0000000508037224 */ /* 0x000fe200078e02ff */
[----:B------:R-:W-:Y:S01]  /*05e0*/  IADD3 R5, PT, PT, R5, -0x4, RZ ;  /* 0xfffffffc05057810 */ /* 0x000fe20007ffe0ff */
[----:B------:R-:W-:Y:S06]  /*05f0*/  @P0 BRA `(.L_x_5) ;  /* 0xfffffffc00d80947 */ /* 0x000fec000383ffff */
.L_x_11:
[----:B------:R-:W-:Y:S05]  /*0600*/  BSYNC.RECONVERGENT B0 ;  /* 0x0000000000007941 */ /* 0x000fea0003800200 */
.L_x_4:
[----:B------:R-:W-:-:S07]  /*0610*/  VIADD R4, R5, 0x3 ;  /* 0x0000000305047836 */ /* 0x000fce0000000000 */
.L_x_3:
[----:B------:R-:W-:Y:S05]  /*0620*/  BSYNC.RECONVERGENT B1 ;  /* 0x0000000000017941 */ /* 0x000fea0003800200 */
.L_x_2:
[----:B------:R-:W-:-:S13]  /*0630*/  ISETP.NE.AND P0, PT, R0, RZ, PT ;  /* 0x000000ff0000720c */ /* 0x000fda0003f05270 */
[----:B------:R-:W-:Y:S05]  /*0640*/  @!P0 BRA `(.L_x_1) ;  /* 0x0000000000188947 */ /* 0x000fea0003800000 */
[----:B------:R-:W-:-:S07]  /*0650*/  IADD3 R0, PT, PT, -R0, RZ, RZ ;  /* 0x000000ff00007210 */ /* 0x000fce0007ffe1ff */
.L_x_12:
[----:B------:R-:W-:Y:S01]  /*0660*/  IADD3 R0, PT, PT, R0, 0x1, RZ ;  /* 0x0000000100007810 */ /* 0x000fe20007ffe0ff */
[C---:B------:R-:W-:Y:S02]  /*0670*/  IMAD R3, R4.reuse, R3, RZ ;  /* 0x0000000304037224 */ /* 0x040fe400078e02ff */
[----:B------:R-:W-:Y:S01]  /*0680*/  VIADD R4, R4, 0xffffffff ;  /* 0xffffffff04047836 */ /* 0x000fe20000000000 */
[----:B------:R-:W-:-:S13]  /*0690*/  ISETP.NE.AND P0, PT, R0, RZ, PT ;  /* 0x000000ff0000720c */ /* 0x000fda0003f05270 */
[----:B------:R-:W-:Y:S05]  /*06a0*/  @P0 BRA `(.L_x_12) ;  /* 0xfffffffc00ec0947 */ /* 0x000fea000383ffff */
.L_x_1:
[----:B------:R-:W-:Y:S05]  /*06b0*/  BSYNC.RECONVERGENT B2 ;  /* 0x0000000000027941 */ /* 0x000fea0003800200 */
.L_x_0:
[----:B------:R-:W-:Y:S01]  /*06c0*/  MOV R0, 0x0 ;  /* 0x0000000000007802 */ /* 0x000fe20000000f00 */
[----:B------:R0:W-:Y:S01]  /*06d0*/  STL.64 [R1], R2 ;  /* 0x0000000201007387 */ /* 0x0001e20000100a00 */
[----:B------:R-:W1:Y:S02]  /*06e0*/  LDCU.64 UR4, c[0x4][0x8] ;  /* 0x01000100ff0477ac */ /* 0x000e640008000a00 */
[----:B------:R0:W2:Y:S01]  /*06f0*/  LDC.64 R8, c[0x4][R0] ;  /* 0x0100000000087b82 */ /* 0x0000a20000000a00 */
[----:B-1----:R-:W-:Y:S02]  /*0700*/  MOV R4, UR4 ;  /* 0x0000000400047c02 */ /* 0x002fe40008000f00 */
[----:B0-----:R-:W-:-:S07]  /*0710*/  MOV R5, UR5 ;  /* 0x0000000500057c02 */ /* 0x001fce0008000f00 */
[----:B------:R-:W-:-:S07]  /*0720*/  LEPC R20, `(.L_x_13) ;  /* 0x000000001014794e */ /* 0x000fce0000000000 */
[----:B--2---:R-:W-:Y:S05]  /*0730*/  CALL.ABS.NOINC R8 ;  /* 0x0000000008007343 */ /* 0x004fea0003c00000 */
.L_x_13:
[----:B------:R-:W-:Y:S05]  /*0740*/  EXIT ;  /* 0x000000000000794d */ /* 0x000fea0003800000 */
.L_x_14:
[----:B------:R-:W-:-:S00]  /*0750*/  BRA `(.L_x_14) ;  /* 0xfffffffc00fc7947 */ /* 0x000fc0000383ffff */
[----:B------:R-:W-:-:S00]  /*0760*/  NOP ;  /* 0x0000000000007918 */ /* 0x000fc00000000000 */
        /* <DEDUP_REMOVED lines=9> */
.L_x_15:


//--------------------- .nv.global.init           --------------------------
	.section	.nv.global.init,"aw",@progbits
.nv.global.init:
	.type		$str,@object
	.size		$str,(.L_0 - $str)
$str:
        /*0000*/ 	.byte	0x25, 0x64, 0x21, 0x3d, 0x25, 0x64, 0x0a, 0x00
.L_0:


//--------------------- .nv.shared.reserved.0     --------------------------
	.section	.nv.shared.reserved.0,"aw",@nobits
	.weak		__nv_reservedSMEM_offset_0_alias
	.size		__nv_reservedSMEM_offset_0_alias, 0, 64
	.other		__nv_reservedSMEM_offset_0_alias,@"STO_CUDA_RESERVED_SHARED STV_DEFAULT"
__nv_reservedSMEM_offset_0_alias:
	.zero		0
	.zero		64


//--------------------- .nv.constant0._Z9factorialv --------------------------
	.section	.nv.constant0._Z9factorialv,"a",@progbits
	.sectionflags	@""
	.align	4
.nv.constant0._Z9factorialv:
	.zero		896


//--------------------- SYMBOLS --------------------------

	.type		.nv.reservedSmem.offset0,@object
	.size		.nv.reservedSmem.offset0,0x4
	.type		vprintf,@function
